//
// Generated by NVIDIA NVVM Compiler
//
// Compiler Build ID: CL-36424714
// Cuda compilation tools, release 13.0, V13.0.88
// Based on NVVM 20.0.0
//

.version 9.0
.target sm_100
.address_size 64

	// .globl	_Z23matrixMultiplyGPUTilingPdS_S_i
// _ZZ23matrixMultiplyGPUTilingPdS_S_iE5tileA has been demoted
// _ZZ23matrixMultiplyGPUTilingPdS_S_iE5tileB has been demoted

.visible .entry _Z23matrixMultiplyGPUTilingPdS_S_i(
	.param .u64 .ptr .align 1 _Z23matrixMultiplyGPUTilingPdS_S_i_param_0,
	.param .u64 .ptr .align 1 _Z23matrixMultiplyGPUTilingPdS_S_i_param_1,
	.param .u64 .ptr .align 1 _Z23matrixMultiplyGPUTilingPdS_S_i_param_2,
	.param .u32 _Z23matrixMultiplyGPUTilingPdS_S_i_param_3
)
{
	.reg .pred 	%p<6>;
	.reg .b32 	%r<46>;
	.reg .b64 	%rd<13>;
	.reg .b64 	%fd<113>;
	// demoted variable
	.shared .align 8 .b8 _ZZ23matrixMultiplyGPUTilingPdS_S_iE5tileA[8192];
	// demoted variable
	.shared .align 8 .b8 _ZZ23matrixMultiplyGPUTilingPdS_S_iE5tileB[8192];
	ld.param.u64 	%rd3, [_Z23matrixMultiplyGPUTilingPdS_S_i_param_0];
	ld.param.u64 	%rd4, [_Z23matrixMultiplyGPUTilingPdS_S_i_param_1];
	ld.param.u64 	%rd5, [_Z23matrixMultiplyGPUTilingPdS_S_i_param_2];
	ld.param.u32 	%r23, [_Z23matrixMultiplyGPUTilingPdS_S_i_param_3];
	mov.u32 	%r41, %tid.x;
	mov.u32 	%r43, %tid.y;
	mov.u32 	%r24, %ctaid.x;
	mov.u32 	%r25, %ntid.x;
	mad.lo.s32 	%r3, %r24, %r25, %r41;
	mov.u32 	%r26, %ctaid.y;
	mov.u32 	%r27, %ntid.y;
	mad.lo.s32 	%r4, %r26, %r27, %r43;
	setp.lt.s32 	%p1, %r23, 1;
	mov.f64 	%fd112, 0d0000000000000000;
	@%p1 bra 	$L__BB0_7;
	add.s32 	%r28, %r23, 31;
	shr.u32 	%r29, %r28, 5;
	shl.b32 	%r30, %r43, 5;
	add.s32 	%r31, %r30, %r41;
	shl.b32 	%r32, %r31, 3;
	mov.u32 	%r33, _ZZ23matrixMultiplyGPUTilingPdS_S_iE5tileA;
	add.s32 	%r5, %r33, %r32;
	mov.u32 	%r34, _ZZ23matrixMultiplyGPUTilingPdS_S_iE5tileB;
	add.s32 	%r6, %r34, %r32;
	shl.b32 	%r35, %r43, 8;
	add.s32 	%r7, %r33, %r35;
	shl.b32 	%r36, %r41, 3;
	add.s32 	%r8, %r34, %r36;
	neg.s32 	%r45, %r29;
	mad.lo.s32 	%r44, %r43, %r23, %r3;
	shl.b32 	%r11, %r23, 5;
	mad.lo.s32 	%r42, %r23, %r4, %r41;
	cvta.to.global.u64 	%rd1, %rd3;
	cvta.to.global.u64 	%rd2, %rd4;
	mov.f64 	%fd112, 0d0000000000000000;
$L__BB0_2:
	max.u32 	%r37, %r4, %r41;
	setp.ge.u32 	%p2, %r37, %r23;
	mov.f64 	%fd110, 0d0000000000000000;
	@%p2 bra 	$L__BB0_4;
	mul.wide.u32 	%rd6, %r42, 8;
	add.s64 	%rd7, %rd1, %rd6;
	ld.global.f64 	%fd110, [%rd7];
$L__BB0_4:
	st.shared.f64 	[%r5], %fd110;
	max.u32 	%r38, %r3, %r43;
	setp.ge.u32 	%p3, %r38, %r23;
	mov.f64 	%fd111, 0d0000000000000000;
	@%p3 bra 	$L__BB0_6;
	mul.wide.u32 	%rd8, %r44, 8;
	add.s64 	%rd9, %rd2, %rd8;
	ld.global.f64 	%fd111, [%rd9];
$L__BB0_6:
	st.shared.f64 	[%r6], %fd111;
	bar.sync 	0;
	ld.shared.f64 	%fd12, [%r7];
	ld.shared.f64 	%fd13, [%r8];
	fma.rn.f64 	%fd14, %fd12, %fd13, %fd112;
	ld.shared.f64 	%fd15, [%r7+8];
	ld.shared.f64 	%fd16, [%r8+256];
	fma.rn.f64 	%fd17, %fd15, %fd16, %fd14;
	ld.shared.f64 	%fd18, [%r7+16];
	ld.shared.f64 	%fd19, [%r8+512];
	fma.rn.f64 	%fd20, %fd18, %fd19, %fd17;
	ld.shared.f64 	%fd21, [%r7+24];
	ld.shared.f64 	%fd22, [%r8+768];
	fma.rn.f64 	%fd23, %fd21, %fd22, %fd20;
	ld.shared.f64 	%fd24, [%r7+32];
	ld.shared.f64 	%fd25, [%r8+1024];
	fma.rn.f64 	%fd26, %fd24, %fd25, %fd23;
	ld.shared.f64 	%fd27, [%r7+40];
	ld.shared.f64 	%fd28, [%r8+1280];
	fma.rn.f64 	%fd29, %fd27, %fd28, %fd26;
	ld.shared.f64 	%fd30, [%r7+48];
	ld.shared.f64 	%fd31, [%r8+1536];
	fma.rn.f64 	%fd32, %fd30, %fd31, %fd29;
	ld.shared.f64 	%fd33, [%r7+56];
	ld.shared.f64 	%fd34, [%r8+1792];
	fma.rn.f64 	%fd35, %fd33, %fd34, %fd32;
	ld.shared.f64 	%fd36, [%r7+64];
	ld.shared.f64 	%fd37, [%r8+2048];
	fma.rn.f64 	%fd38, %fd36, %fd37, %fd35;
	ld.shared.f64 	%fd39, [%r7+72];
	ld.shared.f64 	%fd40, [%r8+2304];
	fma.rn.f64 	%fd41, %fd39, %fd40, %fd38;
	ld.shared.f64 	%fd42, [%r7+80];
	ld.shared.f64 	%fd43, [%r8+2560];
	fma.rn.f64 	%fd44, %fd42, %fd43, %fd41;
	ld.shared.f64 	%fd45, [%r7+88];
	ld.shared.f64 	%fd46, [%r8+2816];
	fma.rn.f64 	%fd47, %fd45, %fd46, %fd44;
	ld.shared.f64 	%fd48, [%r7+96];
	ld.shared.f64 	%fd49, [%r8+3072];
	fma.rn.f64 	%fd50, %fd48, %fd49, %fd47;
	ld.shared.f64 	%fd51, [%r7+104];
	ld.shared.f64 	%fd52, [%r8+3328];
	fma.rn.f64 	%fd53, %fd51, %fd52, %fd50;
	ld.shared.f64 	%fd54, [%r7+112];
	ld.shared.f64 	%fd55, [%r8+3584];
	fma.rn.f64 	%fd56, %fd54, %fd55, %fd53;
	ld.shared.f64 	%fd57, [%r7+120];
	ld.shared.f64 	%fd58, [%r8+3840];
	fma.rn.f64 	%fd59, %fd57, %fd58, %fd56;
	ld.shared.f64 	%fd60, [%r7+128];
	ld.shared.f64 	%fd61, [%r8+4096];
	fma.rn.f64 	%fd62, %fd60, %fd61, %fd59;
	ld.shared.f64 	%fd63, [%r7+136];
	ld.shared.f64 	%fd64, [%r8+4352];
	fma.rn.f64 	%fd65, %fd63, %fd64, %fd62;
	ld.shared.f64 	%fd66, [%r7+144];
	ld.shared.f64 	%fd67, [%r8+4608];
	fma.rn.f64 	%fd68, %fd66, %fd67, %fd65;
	ld.shared.f64 	%fd69, [%r7+152];
	ld.shared.f64 	%fd70, [%r8+4864];
	fma.rn.f64 	%fd71, %fd69, %fd70, %fd68;
	ld.shared.f64 	%fd72, [%r7+160];
	ld.shared.f64 	%fd73, [%r8+5120];
	fma.rn.f64 	%fd74, %fd72, %fd73, %fd71;
	ld.shared.f64 	%fd75, [%r7+168];
	ld.shared.f64 	%fd76, [%r8+5376];
	fma.rn.f64 	%fd77, %fd75, %fd76, %fd74;
	ld.shared.f64 	%fd78, [%r7+176];
	ld.shared.f64 	%fd79, [%r8+5632];
	fma.rn.f64 	%fd80, %fd78, %fd79, %fd77;
	ld.shared.f64 	%fd81, [%r7+184];
	ld.shared.f64 	%fd82, [%r8+5888];
	fma.rn.f64 	%fd83, %fd81, %fd82, %fd80;
	ld.shared.f64 	%fd84, [%r7+192];
	ld.shared.f64 	%fd85, [%r8+6144];
	fma.rn.f64 	%fd86, %fd84, %fd85, %fd83;
	ld.shared.f64 	%fd87, [%r7+200];
	ld.shared.f64 	%fd88, [%r8+6400];
	fma.rn.f64 	%fd89, %fd87, %fd88, %fd86;
	ld.shared.f64 	%fd90, [%r7+208];
	ld.shared.f64 	%fd91, [%r8+6656];
	fma.rn.f64 	%fd92, %fd90, %fd91, %fd89;
	ld.shared.f64 	%fd93, [%r7+216];
	ld.shared.f64 	%fd94, [%r8+6912];
	fma.rn.f64 	%fd95, %fd93, %fd94, %fd92;
	ld.shared.f64 	%fd96, [%r7+224];
	ld.shared.f64 	%fd97, [%r8+7168];
	fma.rn.f64 	%fd98, %fd96, %fd97, %fd95;
	ld.shared.f64 	%fd99, [%r7+232];
	ld.shared.f64 	%fd100, [%r8+7424];
	fma.rn.f64 	%fd101, %fd99, %fd100, %fd98;
	ld.shared.f64 	%fd102, [%r7+240];
	ld.shared.f64 	%fd103, [%r8+7680];
	fma.rn.f64 	%fd104, %fd102, %fd103, %fd101;
	ld.shared.f64 	%fd105, [%r7+248];
	ld.shared.f64 	%fd106, [%r8+7936];
	fma.rn.f64 	%fd112, %fd105, %fd106, %fd104;
	bar.sync 	0;
	add.s32 	%r45, %r45, 1;
	setp.ne.s32 	%p4, %r45, 0;
	add.s32 	%r44, %r44, %r11;
	add.s32 	%r43, %r43, 32;
	add.s32 	%r42, %r42, 32;
	add.s32 	%r41, %r41, 32;
	@%p4 bra 	$L__BB0_2;
$L__BB0_7:
	max.u32 	%r39, %r3, %r4;
	setp.ge.u32 	%p5, %r39, %r23;
	@%p5 bra 	$L__BB0_9;
	mad.lo.s32 	%r40, %r23, %r3, %r4;
	cvta.to.global.u64 	%rd10, %rd5;
	mul.wide.u32 	%rd11, %r40, 8;
	add.s64 	%rd12, %rd10, %rd11;
	ld.global.f64 	%fd107, [%rd12];
	add.f64 	%fd108, %fd112, %fd107;
	st.global.f64 	[%rd12], %fd108;
$L__BB0_9:
	ret;

}
	// .globl	_Z17matrixMultiplyGPUPdS_S_i
.visible .entry _Z17matrixMultiplyGPUPdS_S_i(
	.param .u64 .ptr .align 1 _Z17matrixMultiplyGPUPdS_S_i_param_0,
	.param .u64 .ptr .align 1 _Z17matrixMultiplyGPUPdS_S_i_param_1,
	.param .u64 .ptr .align 1 _Z17matrixMultiplyGPUPdS_S_i_param_2,
	.param .u32 _Z17matrixMultiplyGPUPdS_S_i_param_3
)
{
	.reg .pred 	%p<12>;
	.reg .b32 	%r<93>;
	.reg .b64 	%rd<69>;
	.reg .b64 	%fd<55>;

	ld.param.u64 	%rd5, [_Z17matrixMultiplyGPUPdS_S_i_param_0];
	ld.param.u64 	%rd6, [_Z17matrixMultiplyGPUPdS_S_i_param_1];
	ld.param.u64 	%rd4, [_Z17matrixMultiplyGPUPdS_S_i_param_2];
	ld.param.u32 	%r45, [_Z17matrixMultiplyGPUPdS_S_i_param_3];
	cvta.to.global.u64 	%rd1, %rd6;
	cvta.to.global.u64 	%rd2, %rd5;
	mov.u32 	%r1, %tid.x;
	mov.u32 	%r46, %ctaid.x;
	mov.u32 	%r47, %ntid.x;
	mul.lo.s32 	%r2, %r46, %r47;
	add.s32 	%r3, %r2, %r1;
	mov.u32 	%r48, %tid.y;
	mov.u32 	%r49, %ctaid.y;
	mov.u32 	%r50, %ntid.y;
	mad.lo.s32 	%r51, %r49, %r50, %r48;
	max.u32 	%r52, %r3, %r51;
	setp.ge.u32 	%p1, %r52, %r45;
	setp.lt.s32 	%p2, %r45, 1;
	or.pred  	%p3, %p1, %p2;
	@%p3 bra 	$L__BB1_12;
	cvta.to.global.u64 	%rd7, %rd4;
	mul.lo.s32 	%r5, %r45, %r51;
	add.s32 	%r54, %r5, %r3;
	mul.wide.u32 	%rd8, %r54, 8;
	add.s64 	%rd3, %rd7, %rd8;
	ld.global.f64 	%fd52, [%rd3];
	and.b32  	%r6, %r45, 7;
	setp.lt.u32 	%p4, %r45, 8;
	mov.b32 	%r91, 0;
	@%p4 bra 	$L__BB1_4;
	and.b32  	%r91, %r45, 2147483640;
	neg.s32 	%r89, %r91;
	add.s32 	%r55, %r1, %r45;
	add.s32 	%r88, %r55, %r2;
	shl.b32 	%r10, %r45, 3;
	shl.b32 	%r56, %r45, 1;
	add.s32 	%r87, %r3, %r56;
	mad.lo.s32 	%r86, %r45, 3, %r3;
	shl.b32 	%r57, %r45, 2;
	add.s32 	%r85, %r3, %r57;
	mad.lo.s32 	%r84, %r45, 5, %r3;
	mad.lo.s32 	%r83, %r45, 6, %r3;
	mad.lo.s32 	%r82, %r45, 7, %r3;
	add.s32 	%r80, %r5, 3;
	mov.u32 	%r81, %r3;
$L__BB1_3:
	.pragma "nounroll";
	add.s32 	%r58, %r80, -3;
	mul.wide.u32 	%rd9, %r58, 8;
	add.s64 	%rd10, %rd2, %rd9;
	ld.global.f64 	%fd9, [%rd10];
	mul.wide.u32 	%rd11, %r81, 8;
	add.s64 	%rd12, %rd1, %rd11;
	ld.global.f64 	%fd10, [%rd12];
	fma.rn.f64 	%fd11, %fd9, %fd10, %fd52;
	st.global.f64 	[%rd3], %fd11;
	add.s32 	%r59, %r80, -2;
	mul.wide.u32 	%rd13, %r59, 8;
	add.s64 	%rd14, %rd2, %rd13;
	ld.global.f64 	%fd12, [%rd14];
	mul.wide.u32 	%rd15, %r88, 8;
	add.s64 	%rd16, %rd1, %rd15;
	ld.global.f64 	%fd13, [%rd16];
	fma.rn.f64 	%fd14, %fd12, %fd13, %fd11;
	st.global.f64 	[%rd3], %fd14;
	add.s32 	%r60, %r80, -1;
	mul.wide.u32 	%rd17, %r60, 8;
	add.s64 	%rd18, %rd2, %rd17;
	ld.global.f64 	%fd15, [%rd18];
	mul.wide.u32 	%rd19, %r87, 8;
	add.s64 	%rd20, %rd1, %rd19;
	ld.global.f64 	%fd16, [%rd20];
	fma.rn.f64 	%fd17, %fd15, %fd16, %fd14;
	st.global.f64 	[%rd3], %fd17;
	add.s32 	%r61, %r80, 4;
	mul.wide.u32 	%rd21, %r80, 8;
	add.s64 	%rd22, %rd2, %rd21;
	ld.global.f64 	%fd18, [%rd22];
	mul.wide.u32 	%rd23, %r86, 8;
	add.s64 	%rd24, %rd1, %rd23;
	ld.global.f64 	%fd19, [%rd24];
	fma.rn.f64 	%fd20, %fd18, %fd19, %fd17;
	st.global.f64 	[%rd3], %fd20;
	add.s32 	%r62, %r80, 1;
	mul.wide.u32 	%rd25, %r62, 8;
	add.s64 	%rd26, %rd2, %rd25;
	ld.global.f64 	%fd21, [%rd26];
	mul.wide.u32 	%rd27, %r85, 8;
	add.s64 	%rd28, %rd1, %rd27;
	ld.global.f64 	%fd22, [%rd28];
	fma.rn.f64 	%fd23, %fd21, %fd22, %fd20;
	st.global.f64 	[%rd3], %fd23;
	add.s32 	%r63, %r80, 2;
	mul.wide.u32 	%rd29, %r63, 8;
	add.s64 	%rd30, %rd2, %rd29;
	ld.global.f64 	%fd24, [%rd30];
	mul.wide.u32 	%rd31, %r84, 8;
	add.s64 	%rd32, %rd1, %rd31;
	ld.global.f64 	%fd25, [%rd32];
	fma.rn.f64 	%fd26, %fd24, %fd25, %fd23;
	st.global.f64 	[%rd3], %fd26;
	add.s32 	%r64, %r80, 3;
	mul.wide.u32 	%rd33, %r64, 8;
	add.s64 	%rd34, %rd2, %rd33;
	ld.global.f64 	%fd27, [%rd34];
	mul.wide.u32 	%rd35, %r83, 8;
	add.s64 	%rd36, %rd1, %rd35;
	ld.global.f64 	%fd28, [%rd36];
	fma.rn.f64 	%fd29, %fd27, %fd28, %fd26;
	st.global.f64 	[%rd3], %fd29;
	mul.wide.u32 	%rd37, %r61, 8;
	add.s64 	%rd38, %rd2, %rd37;
	ld.global.f64 	%fd30, [%rd38];
	mul.wide.u32 	%rd39, %r82, 8;
	add.s64 	%rd40, %rd1, %rd39;
	ld.global.f64 	%fd31, [%rd40];
	fma.rn.f64 	%fd52, %fd30, %fd31, %fd29;
	st.global.f64 	[%rd3], %fd52;
	add.s32 	%r89, %r89, 8;
	add.s32 	%r88, %r88, %r10;
	add.s32 	%r87, %r87, %r10;
	add.s32 	%r86, %r86, %r10;
	add.s32 	%r85, %r85, %r10;
	add.s32 	%r84, %r84, %r10;
	add.s32 	%r83, %r83, %r10;
	add.s32 	%r82, %r82, %r10;
	add.s32 	%r81, %r81, %r10;
	add.s32 	%r80, %r80, 8;
	setp.ne.s32 	%p5, %r89, 0;
	@%p5 bra 	$L__BB1_3;
$L__BB1_4:
	setp.eq.s32 	%p6, %r6, 0;
	@%p6 bra 	$L__BB1_12;
	and.b32  	%r39, %r45, 3;
	setp.lt.u32 	%p7, %r6, 4;
	@%p7 bra 	$L__BB1_7;
	add.s32 	%r65, %r91, %r5;
	mul.wide.u32 	%rd41, %r65, 8;
	add.s64 	%rd42, %rd2, %rd41;
	ld.global.f64 	%fd32, [%rd42];
	mad.lo.s32 	%r66, %r91, %r45, %r3;
	mul.wide.u32 	%rd43, %r66, 8;
	add.s64 	%rd44, %rd1, %rd43;
	ld.global.f64 	%fd33, [%rd44];
	fma.rn.f64 	%fd34, %fd32, %fd33, %fd52;
	st.global.f64 	[%rd3], %fd34;
	add.s32 	%r67, %r65, 1;
	mul.wide.u32 	%rd45, %r67, 8;
	add.s64 	%rd46, %rd2, %rd45;
	ld.global.f64 	%fd35, [%rd46];
	add.s32 	%r68, %r66, %r45;
	mul.wide.u32 	%rd47, %r68, 8;
	add.s64 	%rd48, %rd1, %rd47;
	ld.global.f64 	%fd36, [%rd48];
	fma.rn.f64 	%fd37, %fd35, %fd36, %fd34;
	st.global.f64 	[%rd3], %fd37;
	add.s32 	%r69, %r65, 2;
	mul.wide.u32 	%rd49, %r69, 8;
	add.s64 	%rd50, %rd2, %rd49;
	ld.global.f64 	%fd38, [%rd50];
	add.s32 	%r70, %r68, %r45;
	mul.wide.u32 	%rd51, %r70, 8;
	add.s64 	%rd52, %rd1, %rd51;
	ld.global.f64 	%fd39, [%rd52];
	fma.rn.f64 	%fd40, %fd38, %fd39, %fd37;
	st.global.f64 	[%rd3], %fd40;
	add.s32 	%r71, %r65, 3;
	mul.wide.u32 	%rd53, %r71, 8;
	add.s64 	%rd54, %rd2, %rd53;
	ld.global.f64 	%fd41, [%rd54];
	add.s32 	%r72, %r70, %r45;
	mul.wide.u32 	%rd55, %r72, 8;
	add.s64 	%rd56, %rd1, %rd55;
	ld.global.f64 	%fd42, [%rd56];
	fma.rn.f64 	%fd52, %fd41, %fd42, %fd40;
	st.global.f64 	[%rd3], %fd52;
	add.s32 	%r91, %r91, 4;
$L__BB1_7:
	setp.eq.s32 	%p8, %r39, 0;
	@%p8 bra 	$L__BB1_12;
	setp.eq.s32 	%p9, %r39, 1;
	@%p9 bra 	$L__BB1_10;
	add.s32 	%r73, %r91, %r5;
	mul.wide.u32 	%rd57, %r73, 8;
	add.s64 	%rd58, %rd2, %rd57;
	ld.global.f64 	%fd43, [%rd58];
	mad.lo.s32 	%r74, %r91, %r45, %r3;
	mul.wide.u32 	%rd59, %r74, 8;
	add.s64 	%rd60, %rd1, %rd59;
	ld.global.f64 	%fd44, [%rd60];
	fma.rn.f64 	%fd45, %fd43, %fd44, %fd52;
	st.global.f64 	[%rd3], %fd45;
	add.s32 	%r75, %r73, 1;
	mul.wide.u32 	%rd61, %r75, 8;
	add.s64 	%rd62, %rd2, %rd61;
	ld.global.f64 	%fd46, [%rd62];
	add.s32 	%r76, %r74, %r45;
	mul.wide.u32 	%rd63, %r76, 8;
	add.s64 	%rd64, %rd1, %rd63;
	ld.global.f64 	%fd47, [%rd64];
	fma.rn.f64 	%fd52, %fd46, %fd47, %fd45;
	st.global.f64 	[%rd3], %fd52;
	add.s32 	%r91, %r91, 2;
$L__BB1_10:
	and.b32  	%r77, %r45, 1;
	setp.eq.b32 	%p10, %r77, 1;
	not.pred 	%p11, %p10;
	@%p11 bra 	$L__BB1_12;
	add.s32 	%r78, %r91, %r5;
	mul.wide.u32 	%rd65, %r78, 8;
	add.s64 	%rd66, %rd2, %rd65;
	ld.global.f64 	%fd48, [%rd66];
	mad.lo.s32 	%r79, %r91, %r45, %r3;
	mul.wide.u32 	%rd67, %r79, 8;
	add.s64 	%rd68, %rd1, %rd67;
	ld.global.f64 	%fd49, [%rd68];
	fma.rn.f64 	%fd50, %fd48, %fd49, %fd52;
	st.global.f64 	[%rd3], %fd50;
$L__BB1_12:
	ret;

}


// ===== COMPILED SASS (sm_100) =====

	.target	sm_100

	.elftype	@"ET_EXEC"


//--------------------- .note.nv.tkinfo           --------------------------
	.section	.note.nv.tkinfo,"",@"SHT_NOTE"
	.sectionflags	@"SHF_NOTE_NV_TKINFO"
	.tkinfo
        /*0018*/ 	.word	0x00000002
        /*0030*/ 	.string	""
        /*0030*/ 	.string	"ptxas"
        /*0030*/ 	.string	"Cuda compilation tools, release 13.0, V13.0.88"
        /*0030*/ 	.string	"Build cuda_13.0.r13.0/compiler.36424714_0"
        /*0030*/ 	.string	"-arch sm_100 -m 64 "



//--------------------- .note.nv.cuinfo           --------------------------
	.section	.note.nv.cuinfo,"",@"SHT_NOTE"
	.sectionflags	@"SHF_NOTE_NV_CUINFO"
        /*0018*/ 	.short	0x0002
        /*001a*/ 	.short	0x0064
        /*001c*/ 	.short	0x0082
	.zero		2


//--------------------- .nv.info                  --------------------------
	.section	.nv.info,"",@"SHT_CUDA_INFO"
	.align	4


	//----- nvinfo : EIATTR_REGCOUNT
	.align		4
        /*0000*/ 	.byte	0x04, 0x2f
        /*0002*/ 	.short	(.L_1 - .L_0)
	.align		4
.L_0:
        /*0004*/ 	.word	index@(_Z23matrixMultiplyGPUTilingPdS_S_i)
        /*0008*/ 	.word	0x00000020


	//----- nvinfo : EIATTR_FRAME_SIZE
	.align		4
.L_1:
        /*000c*/ 	.byte	0x04, 0x11
        /*000e*/ 	.short	(.L_3 - .L_2)
	.align		4
.L_2:
        /*0010*/ 	.word	index@(_Z23matrixMultiplyGPUTilingPdS_S_i)
        /*0014*/ 	.word	0x00000000


	//----- nvinfo : EIATTR_REGCOUNT
	.align		4
.L_3:
        /*0018*/ 	.byte	0x04, 0x2f
        /*001a*/ 	.short	(.L_5 - .L_4)
	.align		4
.L_4:
        /*001c*/ 	.word	index@(_Z17matrixMultiplyGPUPdS_S_i)
        /*0020*/ 	.word	0x00000020


	//----- nvinfo : EIATTR_FRAME_SIZE
	.align		4
.L_5:
        /*0024*/ 	.byte	0x04, 0x11
        /*0026*/ 	.short	(.L_7 - .L_6)
	.align		4
.L_6:
        /*0028*/ 	.word	index@(_Z17matrixMultiplyGPUPdS_S_i)
        /*002c*/ 	.word	0x00000000


	//----- nvinfo : EIATTR_MIN_STACK_SIZE
	.align		4
.L_7:
        /*0030*/ 	.byte	0x04, 0x12
        /*0032*/ 	.short	(.L_9 - .L_8)
	.align		4
.L_8:
        /*0034*/ 	.word	index@(_Z17matrixMultiplyGPUPdS_S_i)
        /*0038*/ 	.word	0x00000000


	//----- nvinfo : EIATTR_MIN_STACK_SIZE
	.align		4
.L_9:
        /*003c*/ 	.byte	0x04, 0x12
        /*003e*/ 	.short	(.L_11 - .L_10)
	.align		4
.L_10:
        /*0040*/ 	.word	index@(_Z23matrixMultiplyGPUTilingPdS_S_i)
        /*0044*/ 	.word	0x00000000
.L_11:


//--------------------- .nv.compat                --------------------------
	.section	.nv.compat,"",@"SHT_CUDA_COMPAT_INFO"
	.align	4
        /*0000*/ 	.byte	0x02, 0x09, 0x00, 0x00, 0x02, 0x02, 0x01, 0x00, 0x02, 0x05, 0x05, 0x00, 0x03, 0x07, 0x01, 0x01
        /*0010*/ 	.byte	0x02, 0x03, 0x00, 0x00, 0x02, 0x06, 0x01, 0x00, 0x04, 0x0b, 0x08, 0x00, 0x01, 0x00, 0x00, 0x00
        /*0020*/ 	.byte	0x00, 0x00, 0x00, 0x00


//--------------------- .nv.info._Z17matrixMultiplyGPUPdS_S_i --------------------------
	.section	.nv.info._Z17matrixMultiplyGPUPdS_S_i,"",@"SHT_CUDA_INFO"
	.sectionflags	@""
	.align	4


	//----- nvinfo : EIATTR_CUDA_API_VERSION
	.align		4
        /*0000*/ 	.byte	0x04, 0x37
        /*0002*/ 	.short	(.L_13 - .L_12)
.L_12:
        /*0004*/ 	.word	0x00000082


	//----- nvinfo : EIATTR_KPARAM_INFO
	.align		4
.L_13:
        /*0008*/ 	.byte	0x04, 0x17
        /*000a*/ 	.short	(.L_15 - .L_14)
.L_14:
        /*000c*/ 	.word	0x00000000
        /*0010*/ 	.short	0x0003
        /*0012*/ 	.short	0x0018
        /*0014*/ 	.byte	0x00, 0xf0, 0x11, 0x00


	//----- nvinfo : EIATTR_KPARAM_INFO
	.align		4
.L_15:
        /*0018*/ 	.byte	0x04, 0x17
        /*001a*/ 	.short	(.L_17 - .L_16)
.L_16:
        /*001c*/ 	.word	0x00000000
        /*0020*/ 	.short	0x0002
        /*0022*/ 	.short	0x0010
        /*0024*/ 	.byte	0x00, 0xf5, 0x21, 0x00


	//----- nvinfo : EIATTR_KPARAM_INFO
	.align		4
.L_17:
        /*0028*/ 	.byte	0x04, 0x17
        /*002a*/ 	.short	(.L_19 - .L_18)
.L_18:
        /*002c*/ 	.word	0x00000000
        /*0030*/ 	.short	0x0001
        /*0032*/ 	.short	0x0008
        /*0034*/ 	.byte	0x00, 0xf5, 0x21, 0x00


	//----- nvinfo : EIATTR_KPARAM_INFO
	.align		4
.L_19:
        /*0038*/ 	.byte	0x04, 0x17
        /*003a*/ 	.short	(.L_21 - .L_20)
.L_20:
        /*003c*/ 	.word	0x00000000
        /*0040*/ 	.short	0x0000
        /*0042*/ 	.short	0x0000
        /*0044*/ 	.byte	0x00, 0xf5, 0x21, 0x00


	//----- nvinfo : EIATTR_SPARSE_MMA_MASK
	.align		4
.L_21:
        /*0048*/ 	.byte	0x03, 0x50
        /*004a*/ 	.short	0x0000


	//----- nvinfo : EIATTR_MAXREG_COUNT
	.align		4
        /*004c*/ 	.byte	0x03, 0x1b
        /*004e*/ 	.short	0x00ff


	//----- nvinfo : EIATTR_MERCURY_ISA_VERSION
	.align		4
        /*0050*/ 	.byte	0x03, 0x5f
        /*0052*/ 	.short	0x0101


	//----- nvinfo : EIATTR_VRC_CTA_INIT_COUNT
	.align		4
        /*0054*/ 	.byte	0x02, 0x4a
	.zero		1
	.zero		1


	//----- nvinfo : EIATTR_EXIT_INSTR_OFFSETS
	.align		4
        /*0058*/ 	.byte	0x04, 0x1c
        /*005a*/ 	.short	(.L_23 - .L_22)


	//   ....[0]....
.L_22:
        /*005c*/ 	.word	0x000000e0


	//   ....[1]....
        /*0060*/ 	.word	0x00000690


	//   ....[2]....
        /*0064*/ 	.word	0x00000910


	//   ....[3]....
        /*0068*/ 	.word	0x00000a90


	//   ....[4]....
        /*006c*/ 	.word	0x00000b40


	//----- nvinfo : EIATTR_CBANK_PARAM_SIZE
	.align		4
.L_23:
        /*0070*/ 	.byte	0x03, 0x19
        /*0072*/ 	.short	0x001c


	//----- nvinfo : EIATTR_PARAM_CBANK
	.align		4
        /*0074*/ 	.byte	0x04, 0x0a
        /*0076*/ 	.short	(.L_25 - .L_24)
	.align		4
.L_24:
        /*0078*/ 	.word	index@(.nv.constant0._Z17matrixMultiplyGPUPdS_S_i)
        /*007c*/ 	.short	0x0380
        /*007e*/ 	.short	0x001c


	//----- nvinfo : EIATTR_SW_WAR
	.align		4
.L_25:
        /*0080*/ 	.byte	0x04, 0x36
        /*0082*/ 	.short	(.L_27 - .L_26)
.L_26:
        /*0084*/ 	.word	0x00000008
.L_27:


//--------------------- .nv.info._Z23matrixMultiplyGPUTilingPdS_S_i --------------------------
	.section	.nv.info._Z23matrixMultiplyGPUTilingPdS_S_i,"",@"SHT_CUDA_INFO"
	.sectionflags	@""
	.align	4


	//----- nvinfo : EIATTR_CUDA_API_VERSION
	.align		4
        /*0000*/ 	.byte	0x04, 0x37
        /*0002*/ 	.short	(.L_29 - .L_28)
.L_28:
        /*0004*/ 	.word	0x00000082


	//----- nvinfo : EIATTR_KPARAM_INFO
	.align		4
.L_29:
        /*0008*/ 	.byte	0x04, 0x17
        /*000a*/ 	.short	(.L_31 - .L_30)
.L_30:
        /*000c*/ 	.word	0x00000000
        /*0010*/ 	.short	0x0003
        /*0012*/ 	.short	0x0018
        /*0014*/ 	.byte	0x00, 0xf0, 0x11, 0x00


	//----- nvinfo : EIATTR_KPARAM_INFO
	.align		4
.L_31:
        /*0018*/ 	.byte	0x04, 0x17
        /*001a*/ 	.short	(.L_33 - .L_32)
.L_32:
        /*001c*/ 	.word	0x00000000
        /*0020*/ 	.short	0x0002
        /*0022*/ 	.short	0x0010
        /*0024*/ 	.byte	0x00, 0xf5, 0x21, 0x00


	//----- nvinfo : EIATTR_KPARAM_INFO
	.align		4
.L_33:
        /*0028*/ 	.byte	0x04, 0x17
        /*002a*/ 	.short	(.L_35 - .L_34)
.L_34:
        /*002c*/ 	.word	0x00000000
        /*0030*/ 	.short	0x0001
        /*0032*/ 	.short	0x0008
        /*0034*/ 	.byte	0x00, 0xf5, 0x21, 0x00


	//----- nvinfo : EIATTR_KPARAM_INFO
	.align		4
.L_35:
        /*0038*/ 	.byte	0x04, 0x17
        /*003a*/ 	.short	(.L_37 - .L_36)
.L_36:
        /*003c*/ 	.word	0x00000000
        /*0040*/ 	.short	0x0000
        /*0042*/ 	.short	0x0000
        /*0044*/ 	.byte	0x00, 0xf5, 0x21, 0x00


	//----- nvinfo : EIATTR_SPARSE_MMA_MASK
	.align		4
.L_37:
        /*0048*/ 	.byte	0x03, 0x50
        /*004a*/ 	.short	0x0000


	//----- nvinfo : EIATTR_MAXREG_COUNT
	.align		4
        /*004c*/ 	.byte	0x03, 0x1b
        /*004e*/ 	.short	0x00ff


	//----- nvinfo : EIATTR_NUM_BARRIERS
	.align		4
        /*0050*/ 	.byte	0x02, 0x4c
        /*0052*/ 	.byte	0x01
	.zero		1


	//----- nvinfo : EIATTR_MERCURY_ISA_VERSION
	.align		4
        /*0054*/ 	.byte	0x03, 0x5f
        /*0056*/ 	.short	0x0101


	//----- nvinfo : EIATTR_VRC_CTA_INIT_COUNT
	.align		4
        /*0058*/ 	.byte	0x02, 0x4a
	.zero		1
	.zero		1


	//----- nvinfo : EIATTR_EXIT_INSTR_OFFSETS
	.align		4
        /*005c*/ 	.byte	0x04, 0x1c
        /*005e*/ 	.short	(.L_39 - .L_38)


	//   ....[0]....
.L_38:
        /*0060*/ 	.word	0x000008a0


	//   ....[1]....
        /*0064*/ 	.word	0x00000910


	//----- nvinfo : EIATTR_CBANK_PARAM_SIZE
	.align		4
.L_39:
        /*0068*/ 	.byte	0x03, 0x19
        /*006a*/ 	.short	0x001c


	//----- nvinfo : EIATTR_PARAM_CBANK
	.align		4
        /*006c*/ 	.byte	0x04, 0x0a
        /*006e*/ 	.short	(.L_41 - .L_40)
	.align		4
.L_40:
        /*0070*/ 	.word	index@(.nv.constant0._Z23matrixMultiplyGPUTilingPdS_S_i)
        /*0074*/ 	.short	0x0380
        /*0076*/ 	.short	0x001c


	//----- nvinfo : EIATTR_SW_WAR
	.align		4
.L_41:
        /*0078*/ 	.byte	0x04, 0x36
        /*007a*/ 	.short	(.L_43 - .L_42)
.L_42:
        /*007c*/ 	.word	0x00000008
.L_43:


//--------------------- .nv.callgraph             --------------------------
	.section	.nv.callgraph,"",@"SHT_CUDA_CALLGRAPH"
	.align	4
	.sectionentsize	8
	.align		4
        /*0000*/ 	.word	0x00000000
	.align		4
        /*0004*/ 	.word	0xffffffff
	.align		4
        /*0008*/ 	.word	0x00000000
	.align		4
        /*000c*/ 	.word	0xfffffffe
	.align		4
        /*0010*/ 	.word	0x00000000
	.align		4
        /*0014*/ 	.word	0xfffffffd
	.align		4
        /*0018*/ 	.word	0x00000000
	.align		4
        /*001c*/ 	.word	0xfffffffc


//--------------------- .text._Z17matrixMultiplyGPUPdS_S_i --------------------------
	.section	.text._Z17matrixMultiplyGPUPdS_S_i,"ax",@progbits
	.align	128
        .global         _Z17matrixMultiplyGPUPdS_S_i
        .type           _Z17matrixMultiplyGPUPdS_S_i,@function
        .size           _Z17matrixMultiplyGPUPdS_S_i,(.L_x_8 - _Z17matrixMultiplyGPUPdS_S_i)
        .other          _Z17matrixMultiplyGPUPdS_S_i,@"STO_CUDA_ENTRY STV_DEFAULT"
_Z17matrixMultiplyGPUPdS_S_i:
.text._Z17matrixMultiplyGPUPdS_S_i:
[----:B------:R-:W-:Y:S01]  /*0000*/  LDC R1, c[0x0][0x37c] ;  /* 0x0000df00ff017b82 */ /* 0x000fe20000000800 */
[----:B------:R-:W0:Y:S07]  /*0010*/  S2R R3, SR_TID.Y ;  /* 0x0000000000037919 */ /* 0x000e2e0000002200 */
[----:B------:R-:W1:Y:S01]  /*0020*/  S2UR UR4, SR_CTAID.X ;  /* 0x00000000000479c3 */ /* 0x000e620000002500 */
[----:B------:R-:W1:Y:S01]  /*0030*/  LDCU UR5, c[0x0][0x360] ;  /* 0x00006c00ff0577ac */ /* 0x000e620008000800 */
[----:B------:R-:W2:Y:S06]  /*0040*/  S2R R9, SR_TID.X ;  /* 0x0000000000097919 */ /* 0x000eac0000002100 */
[----:B------:R-:W0:Y:S08]  /*0050*/  S2UR UR6, SR_CTAID.Y ;  /* 0x00000000000679c3 */ /* 0x000e300000002600 */
[----:B------:R-:W0:Y:S08]  /*0060*/  LDC R2, c[0x0][0x364] ;  /* 0x0000d900ff027b82 */ /* 0x000e300000000800 */
[----:B------:R-:W3:Y:S01]  /*0070*/  LDC R0, c[0x0][0x398] ;  /* 0x0000e600ff007b82 */ /* 0x000ee20000000800 */
[----:B-1----:R-:W-:-:S06]  /*0080*/  UIMAD UR4, UR4, UR5, URZ ;  /* 0x00000005040472a4 */ /* 0x002fcc000f8e02ff */
[----:B--2---:R-:W-:Y:S01]  /*0090*/  IADD3 R5, PT, PT, R9, UR4, RZ ;  /* 0x0000000409057c10 */ /* 0x004fe2000fffe0ff */
[----:B0-----:R-:W-:-:S05]  /*00a0*/  IMAD R3, R2, UR6, R3 ;  /* 0x0000000602037c24 */ /* 0x001fca000f8e0203 */
[----:B------:R-:W-:Y:S02]  /*00b0*/  VIMNMX.U32 R7, PT, PT, R5, R3, !PT ;  /* 0x0000000305077248 */ /* 0x000fe40007fe0000 */
[----:B---3--:R-:W-:-:S04]  /*00c0*/  ISETP.GE.AND P0, PT, R0, 0x1, PT ;  /* 0x000000010000780c */ /* 0x008fc80003f06270 */
[----:B------:R-:W-:-:S13]  /*00d0*/  ISETP.GE.U32.OR P0, PT, R7, R0, !P0 ;  /* 0x000000000700720c */ /* 0x000fda0004706470 */
[----:B------:R-:W-:Y:S05]  /*00e0*/  @P0 EXIT ;  /* 0x000000000000094d */ /* 0x000fea0003800000 */
[----:B------:R-:W0:Y:S01]  /*00f0*/  LDC.64 R10, c[0x0][0x390] ;  /* 0x0000e400ff0a7b82 */ /* 0x000e220000000a00 */
[----:B------:R-:W1:Y:S01]  /*0100*/  LDCU.64 UR6, c[0x0][0x358] ;  /* 0x00006b00ff0677ac */ /* 0x000e620008000a00 */
[C---:B------:R-:W-:Y:S01]  /*0110*/  ISETP.GE.U32.AND P1, PT, R0.reuse, 0x8, PT ;  /* 0x000000080000780c */ /* 0x040fe20003f26070 */
[----:B------:R-:W-:Y:S01]  /*0120*/  IMAD R7, R3, R0, R5 ;  /* 0x0000000003077224 */ /* 0x000fe200078e0205 */
[----:B------:R-:W-:Y:S01]  /*0130*/  LOP3.LUT R2, R0, 0x7, RZ, 0xc0, !PT ;  /* 0x0000000700027812 */ /* 0x000fe200078ec0ff */
[----:B------:R-:W-:-:S03]  /*0140*/  HFMA2 R4, -RZ, RZ, 0, 0 ;  /* 0x00000000ff047431 */ /* 0x000fc600000001ff */
[----:B------:R-:W-:Y:S01]  /*0150*/  ISETP.NE.AND P0, PT, R2, RZ, PT ;  /* 0x000000ff0200720c */ /* 0x000fe20003f05270 */
[----:B0-----:R-:W-:-:S05]  /*0160*/  IMAD.WIDE.U32 R10, R7, 0x8, R10 ;  /* 0x00000008070a7825 */ /* 0x001fca00078e000a */
[----:B-1----:R0:W5:Y:S01]  /*0170*/  LDG.E.64 R18, desc[UR6][R10.64] ;  /* 0x000000060a127981 */ /* 0x002162000c1e1b00 */
[----:B------:R-:W-:Y:S06]  /*0180*/  @!P1 BRA `(.L_x_0) ;  /* 0x0000000400409947 */ /* 0x000fec0003800000 */
[C---:B------:R-:W-:Y:S01]  /*0190*/  LOP3.LUT R4, R0.reuse, 0x7ffffff8, RZ, 0xc0, !PT ;  /* 0x7ffffff800047812 */ /* 0x040fe200078ec0ff */
[C---:B------:R-:W-:Y:S01]  /*01a0*/  IMAD R25, R0.reuse, 0x5, R5 ;  /* 0x0000000500197824 */ /* 0x040fe200078e0205 */
[C---:B------:R-:W-:Y:S01]  /*01b0*/  IADD3 R22, PT, PT, R0.reuse, UR4, R9 ;  /* 0x0000000400167c10 */ /* 0x040fe2000fffe009 */
[C-C-:B------:R-:W-:Y:S01]  /*01c0*/  IMAD R9, R0.reuse, 0x3, R5.reuse ;  /* 0x0000000300097824 */ /* 0x140fe200078e0205 */
[CC--:B------:R-:W-:Y:S01]  /*01d0*/  LEA R7, R0.reuse, R5.reuse, 0x1 ;  /* 0x0000000500077211 */ /* 0x0c0fe200078e08ff */
[C-C-:B------:R-:W-:Y:S01]  /*01e0*/  IMAD R27, R0.reuse, 0x6, R5.reuse ;  /* 0x00000006001b7824 */ /* 0x140fe200078e0205 */
[CC--:B------:R-:W-:Y:S01]  /*01f0*/  LEA R23, R0.reuse, R5.reuse, 0x2 ;  /* 0x0000000500177211 */ /* 0x0c0fe200078e10ff */
[----:B------:R-:W-:Y:S01]  /*0200*/  IMAD R29, R0, 0x7, R5 ;  /* 0x00000007001d7824 */ /* 0x000fe200078e0205 */
[----:B------:R-:W-:Y:S01]  /*0210*/  MOV R8, R5 ;  /* 0x0000000500087202 */ /* 0x000fe20000000f00 */
[----:B------:R-:W-:Y:S01]  /*0220*/  IMAD R24, R3, R0, 0x3 ;  /* 0x0000000303187424 */ /* 0x000fe200078e0200 */
[----:B------:R-:W-:-:S07]  /*0230*/  IADD3 R6, PT, PT, -R4, RZ, RZ ;  /* 0x000000ff04067210 */ /* 0x000fce0007ffe1ff */
.L_x_1:
[----:B-1----:R-:W1:Y:S01]  /*0240*/  LDC.64 R14, c[0x0][0x380] ;  /* 0x0000e000ff0e7b82 */ /* 0x002e620000000a00 */
[----:B------:R-:W-:-:S07]  /*0250*/  IADD3 R17, PT, PT, R24, -0x3, RZ ;  /* 0xfffffffd18117810 */ /* 0x000fce0007ffe0ff */
[----:B------:R-:W2:Y:S01]  /*0260*/  LDC.64 R12, c[0x0][0x388] ;  /* 0x0000e200ff0c7b82 */ /* 0x000ea20000000a00 */
[----:B-1----:R-:W-:-:S06]  /*0270*/  IMAD.WIDE.U32 R16, R17, 0x8, R14 ;  /* 0x0000000811107825 */ /* 0x002fcc00078e000e */
[----:B------:R-:W3:Y:S01]  /*0280*/  LDG.E.64 R16, desc[UR6][R16.64] ;  /* 0x0000000610107981 */ /* 0x000ee2000c1e1b00 */
[----:B--2---:R-:W-:-:S06]  /*0290*/  IMAD.WIDE.U32 R20, R8, 0x8, R12 ;  /* 0x0000000808147825 */ /* 0x004fcc00078e000c */
[----:B------:R-:W3:Y:S02]  /*02a0*/  LDG.E.64 R20, desc[UR6][R20.64] ;  /* 0x0000000614147981 */ /* 0x000ee4000c1e1b00 */
[----:B---3-5:R-:W-:Y:S01]  /*02b0*/  DFMA R20, R16, R20, R18 ;  /* 0x000000141014722b */ /* 0x028fe20000000012 */
[----:B------:R-:W-:-:S05]  /*02c0*/  IADD3 R19, PT, PT, R24, -0x2, RZ ;  /* 0xfffffffe18137810 */ /* 0x000fca0007ffe0ff */
[----:B------:R-:W-:-:S04]  /*02d0*/  IMAD.WIDE.U32 R16, R19, 0x8, R14 ;  /* 0x0000000813107825 */ /* 0x000fc800078e000e */
[----:B------:R-:W-:Y:S01]  /*02e0*/  IMAD.WIDE.U32 R18, R22, 0x8, R12 ;  /* 0x0000000816127825 */ /* 0x000fe200078e000c */
[----:B------:R1:W-:Y:S04]  /*02f0*/  STG.E.64 desc[UR6][R10.64], R20 ;  /* 0x000000140a007986 */ /* 0x0003e8000c101b06 */
[----:B------:R-:W2:Y:S04]  /*0300*/  LDG.E.64 R16, desc[UR6][R16.64] ;  /* 0x0000000610107981 */ /* 0x000ea8000c1e1b00 */
[----:B------:R-:W2:Y:S01]  /*0310*/  LDG.E.64 R18, desc[UR6][R18.64] ;  /* 0x0000000612127981 */ /* 0x000ea2000c1e1b00 */
[----:B------:R-:W-:Y:S01]  /*0320*/  IADD3 R26, PT, PT, R24, -0x1, RZ ;  /* 0xffffffff181a7810 */ /* 0x000fe20007ffe0ff */
[----:B--2---:R-:W-:-:S04]  /*0330*/  DFMA R18, R16, R18, R20 ;  /* 0x000000121012722b */ /* 0x004fc80000000014 */
[----:B------:R-:W-:-:S04]  /*0340*/  IMAD.WIDE.U32 R16, R26, 0x8, R14 ;  /* 0x000000081a107825 */ /* 0x000fc800078e000e */
[----:B-1----:R-:W-:Y:S01]  /*0350*/  IMAD.WIDE.U32 R20, R7, 0x8, R12 ;  /* 0x0000000807147825 */ /* 0x002fe200078e000c */
[----:B------:R1:W-:Y:S04]  /*0360*/  STG.E.64 desc[UR6][R10.64], R18 ;  /* 0x000000120a007986 */ /* 0x0003e8000c101b06 */
[----:B------:R-:W2:Y:S04]  /*0370*/  LDG.E.64 R16, desc[UR6][R16.64] ;  /* 0x0000000610107981 */ /* 0x000ea8000c1e1b00 */
[----:B------:R-:W2:Y:S02]  /*0380*/  LDG.E.64 R20, desc[UR6][R20.64] ;  /* 0x0000000614147981 */ /* 0x000ea4000c1e1b00 */
[----:B--2---:R-:W-:Y:S01]  /*0390*/  DFMA R20, R16, R20, R18 ;  /* 0x000000141014722b */ /* 0x004fe20000000012 */
[----:B------:R-:W-:-:S04]  /*03a0*/  IMAD.WIDE.U32 R16, R24, 0x8, R14 ;  /* 0x0000000818107825 */ /* 0x000fc800078e000e */
[----:B-1----:R-:W-:Y:S02]  /*03b0*/  IMAD.WIDE.U32 R18, R9, 0x8, R12 ;  /* 0x0000000809127825 */ /* 0x002fe400078e000c */
[----:B------:R1:W-:Y:S04]  /*03c0*/  STG.E.64 desc[UR6][R10.64], R20 ;  /* 0x000000140a007986 */ /* 0x0003e8000c101b06 */
[----:B------:R-:W2:Y:S04]  /*03d0*/  LDG.E.64 R16, desc[UR6][R16.64] ;  /* 0x0000000610107981 */ /* 0x000ea8000c1e1b00 */
[----:B------:R-:W2:Y:S01]  /*03e0*/  LDG.E.64 R18, desc[UR6][R18.64] ;  /* 0x0000000612127981 */ /* 0x000ea2000c1e1b00 */
[----:B------:R-:W-:Y:S01]  /*03f0*/  IADD3 R26, PT, PT, R24, 0x1, RZ ;  /* 0x00000001181a7810 */ /* 0x000fe20007ffe0ff */
[----:B--2---:R-:W-:-:S04]  /*0400*/  DFMA R18, R16, R18, R20 ;  /* 0x000000121012722b */ /* 0x004fc80000000014 */
[----:B------:R-:W-:-:S04]  /*0410*/  IMAD.WIDE.U32 R16, R26, 0x8, R14 ;  /* 0x000000081a107825 */ /* 0x000fc800078e000e */
[----:B-1----:R-:W-:Y:S01]  /*0420*/  IMAD.WIDE.U32 R20, R23, 0x8, R12 ;  /* 0x0000000817147825 */ /* 0x002fe200078e000c */
[----:B------:R1:W-:Y:S04]  /*0430*/  STG.E.64 desc[UR6][R10.64], R18 ;  /* 0x000000120a007986 */ /* 0x0003e8000c101b06 */
[----:B------:R-:W2:Y:S04]  /*0440*/  LDG.E.64 R16, desc[UR6][R16.64] ;  /* 0x0000000610107981 */ /* 0x000ea8000c1e1b00 */
[----:B------:R-:W2:Y:S01]  /*0450*/  LDG.E.64 R20, desc[UR6][R20.64] ;  /* 0x0000000614147981 */ /* 0x000ea2000c1e1b00 */
[----:B------:R-:W-:Y:S01]  /*0460*/  IADD3 R26, PT, PT, R24, 0x2, RZ ;  /* 0x00000002181a7810 */ /* 0x000fe20007ffe0ff */
[----:B--2---:R-:W-:-:S04]  /*0470*/  DFMA R20, R16, R20, R18 ;  /* 0x000000141014722b */ /* 0x004fc80000000012 */
[----:B-1----:R-:W-:-:S04]  /*0480*/  IMAD.WIDE.U32 R18, R26, 0x8, R14 ;  /* 0x000000081a127825 */ /* 0x002fc800078e000e */
[----:B------:R-:W-:Y:S01]  /*0490*/  IMAD.WIDE.U32 R16, R25, 0x8, R12 ;  /* 0x0000000819107825 */ /* 0x000fe200078e000c */
[----:B------:R1:W-:Y:S04]  /*04a0*/  STG.E.64 desc[UR6][R10.64], R20 ;  /* 0x000000140a007986 */ /* 0x0003e8000c101b06 */
[----:B------:R-:W2:Y:S04]  /*04b0*/  LDG.E.64 R18, desc[UR6][R18.64] ;  /* 0x0000000612127981 */ /* 0x000ea8000c1e1b00 */
[----:B------:R-:W2:Y:S01]  /*04c0*/  LDG.E.64 R16, desc[UR6][R16.64] ;  /* 0x0000000610107981 */ /* 0x000ea2000c1e1b00 */
[----:B------:R-:W-:Y:S01]  /*04d0*/  IADD3 R26, PT, PT, R24, 0x3, RZ ;  /* 0x00000003181a7810 */ /* 0x000fe20007ffe0ff */
[----:B--2---:R-:W-:-:S04]  /*04e0*/  DFMA R16, R18, R16, R20 ;  /* 0x000000101210722b */ /* 0x004fc80000000014 */
[----:B------:R-:W-:-:S04]  /*04f0*/  IMAD.WIDE.U32 R18, R26, 0x8, R14 ;  /* 0x000000081a127825 */ /* 0x000fc800078e000e */
[--C-:B-1----:R-:W-:Y:S01]  /*0500*/  IMAD.WIDE.U32 R20, R27, 0x8, R12.reuse ;  /* 0x000000081b147825 */ /* 0x102fe200078e000c */
[----:B------:R1:W-:Y:S04]  /*0510*/  STG.E.64 desc[UR6][R10.64], R16 ;  /* 0x000000100a007986 */ /* 0x0003e8000c101b06 */
[----:B------:R-:W2:Y:S04]  /*0520*/  LDG.E.64 R18, desc[UR6][R18.64] ;  /* 0x0000000612127981 */ /* 0x000ea8000c1e1b00 */
[----:B------:R-:W2:Y:S01]  /*0530*/  LDG.E.64 R20, desc[UR6][R20.64] ;  /* 0x0000000614147981 */ /* 0x000ea2000c1e1b00 */
[----:B------:R-:W-:Y:S01]  /*0540*/  IADD3 R26, PT, PT, R24, 0x4, RZ ;  /* 0x00000004181a7810 */ /* 0x000fe20007ffe0ff */
[----:B------:R-:W-:-:S04]  /*0550*/  IMAD.WIDE.U32 R12, R29, 0x8, R12 ;  /* 0x000000081d0c7825 */ /* 0x000fc800078e000c */
[----:B------:R-:W-:Y:S01]  /*0560*/  IMAD.WIDE.U32 R14, R26, 0x8, R14 ;  /* 0x000000081a0e7825 */ /* 0x000fe200078e000e */
[----:B--2---:R-:W-:-:S07]  /*0570*/  DFMA R20, R18, R20, R16 ;  /* 0x000000141214722b */ /* 0x004fce0000000010 */
[----:B------:R1:W-:Y:S04]  /*0580*/  STG.E.64 desc[UR6][R10.64], R20 ;  /* 0x000000140a007986 */ /* 0x0003e8000c101b06 */
[----:B------:R-:W2:Y:S04]  /*0590*/  LDG.E.64 R12, desc[UR6][R12.64] ;  /* 0x000000060c0c7981 */ /* 0x000ea8000c1e1b00 */
[----:B------:R-:W2:Y:S01]  /*05a0*/  LDG.E.64 R14, desc[UR6][R14.64] ;  /* 0x000000060e0e7981 */ /* 0x000ea2000c1e1b00 */
[----:B------:R-:W-:-:S04]  /*05b0*/  IADD3 R6, PT, PT, R6, 0x8, RZ ;  /* 0x0000000806067810 */ /* 0x000fc80007ffe0ff */
[----:B------:R-:W-:Y:S01]  /*05c0*/  ISETP.NE.AND P1, PT, R6, RZ, PT ;  /* 0x000000ff0600720c */ /* 0x000fe20003f25270 */
[----:B------:R-:W-:Y:S01]  /*05d0*/  IMAD R22, R0, 0x8, R22 ;  /* 0x0000000800167824 */ /* 0x000fe200078e0216 */
[----:B------:R-:W-:Y:S02]  /*05e0*/  IADD3 R24, PT, PT, R24, 0x8, RZ ;  /* 0x0000000818187810 */ /* 0x000fe40007ffe0ff */
[C---:B------:R-:W-:Y:S02]  /*05f0*/  LEA R7, R0.reuse, R7, 0x3 ;  /* 0x0000000700077211 */ /* 0x040fe400078e18ff */
[C---:B------:R-:W-:Y:S02]  /*0600*/  LEA R9, R0.reuse, R9, 0x3 ;  /* 0x0000000900097211 */ /* 0x040fe400078e18ff */
[C---:B------:R-:W-:Y:S02]  /*0610*/  LEA R23, R0.reuse, R23, 0x3 ;  /* 0x0000001700177211 */ /* 0x040fe400078e18ff */
[----:B------:R-:W-:-:S02]  /*0620*/  LEA R25, R0, R25, 0x3 ;  /* 0x0000001900197211 */ /* 0x000fc400078e18ff */
[C---:B------:R-:W-:Y:S02]  /*0630*/  LEA R27, R0.reuse, R27, 0x3 ;  /* 0x0000001b001b7211 */ /* 0x040fe400078e18ff */
[C---:B------:R-:W-:Y:S02]  /*0640*/  LEA R29, R0.reuse, R29, 0x3 ;  /* 0x0000001d001d7211 */ /* 0x040fe400078e18ff */
[----:B------:R-:W-:Y:S01]  /*0650*/  LEA R8, R0, R8, 0x3 ;  /* 0x0000000800087211 */ /* 0x000fe200078e18ff */
[----:B--2---:R-:W-:-:S07]  /*0660*/  DFMA R18, R14, R12, R20 ;  /* 0x0000000c0e12722b */ /* 0x004fce0000000014 */
[----:B------:R1:W-:Y:S01]  /*0670*/  STG.E.64 desc[UR6][R10.64], R18 ;  /* 0x000000120a007986 */ /* 0x0003e2000c101b06 */
[----:B------:R-:W-:Y:S05]  /*0680*/  @P1 BRA `(.L_x_1) ;  /* 0xfffffff800ec1947 */ /* 0x000fea000383ffff */
.L_x_0:
[----:B------:R-:W-:Y:S05]  /*0690*/  @!P0 EXIT ;  /* 0x000000000000894d */ /* 0x000fea0003800000 */
[----:B------:R-:W-:Y:S02]  /*06a0*/  ISETP.GE.U32.AND P0, PT, R2, 0x4, PT ;  /* 0x000000040200780c */ /* 0x000fe40003f06070 */
[----:B------:R-:W-:-:S04]  /*06b0*/  LOP3.LUT R12, R0, 0x3, RZ, 0xc0, !PT ;  /* 0x00000003000c7812 */ /* 0x000fc800078ec0ff */
[----:B------:R-:W-:-:S07]  /*06c0*/  ISETP.NE.AND P1, PT, R12, RZ, PT ;  /* 0x000000ff0c00720c */ /* 0x000fce0003f25270 */
[----:B------:R-:W-:Y:S06]  /*06d0*/  @!P0 BRA `(.L_x_2) ;  /* 0x00000000008c8947 */ /* 0x000fec0003800000 */
[----:B------:R-:W2:Y:S01]  /*06e0*/  LDC.64 R8, c[0x0][0x380] ;  /* 0x0000e000ff087b82 */ /* 0x000ea20000000a00 */
[-C--:B------:R-:W-:Y:S02]  /*06f0*/  IMAD R13, R3, R0.reuse, R4 ;  /* 0x00000000030d7224 */ /* 0x080fe400078e0204 */
[----:B-1----:R-:W-:-:S05]  /*0700*/  IMAD R21, R4, R0, R5 ;  /* 0x0000000004157224 */ /* 0x002fca00078e0205 */
[----:B------:R-:W1:Y:S01]  /*0710*/  LDC.64 R6, c[0x0][0x388] ;  /* 0x0000e200ff067b82 */ /* 0x000e620000000a00 */
[----:B--2---:R-:W-:-:S05]  /*0720*/  IMAD.WIDE.U32 R22, R13, 0x8, R8 ;  /* 0x000000080d167825 */ /* 0x004fca00078e0008 */
[----:B------:R-:W2:Y:S01]  /*0730*/  LDG.E.64 R14, desc[UR6][R22.64] ;  /* 0x00000006160e7981 */ /* 0x000ea2000c1e1b00 */
[----:B-1----:R-:W-:-:S05]  /*0740*/  IMAD.WIDE.U32 R24, R21, 0x8, R6 ;  /* 0x0000000815187825 */ /* 0x002fca00078e0006 */
[----:B------:R-:W2:Y:S01]  /*0750*/  LDG.E.64 R16, desc[UR6][R24.64] ;  /* 0x0000000618107981 */ /* 0x000ea2000c1e1b00 */
[----:B------:R-:W-:Y:S01]  /*0760*/  IADD3 R27, PT, PT, R13, 0x1, RZ ;  /* 0x000000010d1b7810 */ /* 0x000fe20007ffe0ff */
[----:B------:R-:W-:-:S04]  /*0770*/  IMAD.IADD R21, R21, 0x1, R0 ;  /* 0x0000000115157824 */ /* 0x000fc800078e0200 */
[----:B------:R-:W-:-:S04]  /*0780*/  IMAD.WIDE.U32 R26, R27, 0x8, R8 ;  /* 0x000000081b1a7825 */ /* 0x000fc800078e0008 */
[----:B------:R-:W-:Y:S01]  /*0790*/  IMAD.WIDE.U32 R28, R21, 0x8, R6 ;  /* 0x00000008151c7825 */ /* 0x000fe200078e0006 */
[----:B--2--5:R-:W-:-:S07]  /*07a0*/  DFMA R18, R14, R16, R18 ;  /* 0x000000100e12722b */ /* 0x024fce0000000012 */
[----:B------:R1:W-:Y:S04]  /*07b0*/  STG.E.64 desc[UR6][R10.64], R18 ;  /* 0x000000120a007986 */ /* 0x0003e8000c101b06 */
[----:B------:R-:W2:Y:S04]  /*07c0*/  LDG.E.64 R14, desc[UR6][R26.64] ;  /* 0x000000061a0e7981 */ /* 0x000ea8000c1e1b00 */
[----:B------:R-:W2:Y:S01]  /*07d0*/  LDG.E.64 R16, desc[UR6][R28.64] ;  /* 0x000000061c107981 */ /* 0x000ea2000c1e1b00 */
[----:B------:R-:W-:Y:S02]  /*07e0*/  IADD3 R21, PT, PT, R21, R0, RZ ;  /* 0x0000000015157210 */ /* 0x000fe40007ffe0ff */
[----:B------:R-:W-:-:S03]  /*07f0*/  IADD3 R2, PT, PT, R13, 0x2, RZ ;  /* 0x000000020d027810 */ /* 0x000fc60007ffe0ff */
[----:B------:R-:W-:-:S04]  /*0800*/  IMAD.WIDE.U32 R22, R21, 0x8, R6 ;  /* 0x0000000815167825 */ /* 0x000fc800078e0006 */
[----:B------:R-:W-:Y:S01]  /*0810*/  IMAD.WIDE.U32 R24, R2, 0x8, R8 ;  /* 0x0000000802187825 */ /* 0x000fe200078e0008 */
[----:B--2---:R-:W-:-:S07]  /*0820*/  DFMA R14, R14, R16, R18 ;  /* 0x000000100e0e722b */ /* 0x004fce0000000012 */
[----:B------:R2:W-:Y:S04]  /*0830*/  STG.E.64 desc[UR6][R10.64], R14 ;  /* 0x0000000e0a007986 */ /* 0x0005e8000c101b06 */
[----:B------:R-:W3:Y:S04]  /*0840*/  LDG.E.64 R16, desc[UR6][R24.64] ;  /* 0x0000000618107981 */ /* 0x000ee8000c1e1b00 */
[----:B------:R-:W3:Y:S01]  /*0850*/  LDG.E.64 R22, desc[UR6][R22.64] ;  /* 0x0000000616167981 */ /* 0x000ee2000c1e1b00 */
[----:B------:R-:W-:Y:S02]  /*0860*/  IADD3 R13, PT, PT, R13, 0x3, RZ ;  /* 0x000000030d0d7810 */ /* 0x000fe40007ffe0ff */
[----:B------:R-:W-:-:S03]  /*0870*/  IADD3 R21, PT, PT, R21, R0, RZ ;  /* 0x0000000015157210 */ /* 0x000fc60007ffe0ff */
[----:B------:R-:W-:-:S04]  /*0880*/  IMAD.WIDE.U32 R8, R13, 0x8, R8 ;  /* 0x000000080d087825 */ /* 0x000fc800078e0008 */
[----:B------:R-:W-:Y:S01]  /*0890*/  IMAD.WIDE.U32 R6, R21, 0x8, R6 ;  /* 0x0000000815067825 */ /* 0x000fe200078e0006 */
[----:B---3--:R-:W-:-:S07]  /*08a0*/  DFMA R16, R16, R22, R14 ;  /* 0x000000161010722b */ /* 0x008fce000000000e */
[----:B------:R2:W-:Y:S04]  /*08b0*/  STG.E.64 desc[UR6][R10.64], R16 ;  /* 0x000000100a007986 */ /* 0x0005e8000c101b06 */
[----:B------:R-:W1:Y:S04]  /*08c0*/  LDG.E.64 R8, desc[UR6][R8.64] ;  /* 0x0000000608087981 */ /* 0x000e68000c1e1b00 */
[----:B------:R-:W1:Y:S01]  /*08d0*/  LDG.E.64 R6, desc[UR6][R6.64] ;  /* 0x0000000606067981 */ /* 0x000e62000c1e1b00 */
[----:B------:R-:W-:Y:S01]  /*08e0*/  IADD3 R4, PT, PT, R4, 0x4, RZ ;  /* 0x0000000404047810 */ /* 0x000fe20007ffe0ff */
[----:B-1----:R-:W-:-:S07]  /*08f0*/  DFMA R18, R8, R6, R16 ;  /* 0x000000060812722b */ /* 0x002fce0000000010 */
[----:B------:R2:W-:Y:S04]  /*0900*/  STG.E.64 desc[UR6][R10.64], R18 ;  /* 0x000000120a007986 */ /* 0x0005e8000c101b06 */
.L_x_2:
[----:B------:R-:W-:Y:S05]  /*0910*/  @!P1 EXIT ;  /* 0x000000000000994d */ /* 0x000fea0003800000 */
[----:B------:R-:W-:Y:S02]  /*0920*/  ISETP.NE.AND P0, PT, R12, 0x1, PT ;  /* 0x000000010c00780c */ /* 0x000fe40003f05270 */
[----:B------:R-:W-:-:S04]  /*0930*/  LOP3.LUT R2, R0, 0x1, RZ, 0xc0, !PT ;  /* 0x0000000100027812 */ /* 0x000fc800078ec0ff */
[----:B------:R-:W-:-:S07]  /*0940*/  ISETP.NE.U32.AND P1, PT, R2, 0x1, PT ;  /* 0x000000010200780c */ /* 0x000fce0003f25070 */
[----:B------:R-:W-:Y:S06]  /*0950*/  @!P0 BRA `(.L_x_3) ;  /* 0x00000000004c8947 */ /* 0x000fec0003800000 */
[----:B------:R-:W2:Y:S01]  /*0960*/  LDC.64 R6, c[0x0][0x388] ;  /* 0x0000e200ff067b82 */ /* 0x000ea20000000a00 */
[-C--:B------:R-:W-:Y:S02]  /*0970*/  IMAD R23, R4, R0.reuse, R5 ;  /* 0x0000000004177224 */ /* 0x080fe400078e0205 */
[----:B-1----:R-:W-:-:S05]  /*0980*/  IMAD R21, R3, R0, R4 ;  /* 0x0000000003157224 */ /* 0x002fca00078e0204 */
[----:B------:R-:W1:Y:S01]  /*0990*/  LDC.64 R8, c[0x0][0x380] ;  /* 0x0000e000ff087b82 */ /* 0x000e620000000a00 */
[----:B--2---:R-:W-:-:S06]  /*09a0*/  IMAD.WIDE.U32 R14, R23, 0x8, R6 ;  /* 0x00000008170e7825 */ /* 0x004fcc00078e0006 */
[----:B------:R-:W2:Y:S01]  /*09b0*/  LDG.E.64 R14, desc[UR6][R14.64] ;  /* 0x000000060e0e7981 */ /* 0x000ea2000c1e1b00 */
[----:B-1----:R-:W-:-:S05]  /*09c0*/  IMAD.WIDE.U32 R16, R21, 0x8, R8 ;  /* 0x0000000815107825 */ /* 0x002fca00078e0008 */
[----:B------:R-:W2:Y:S01]  /*09d0*/  LDG.E.64 R12, desc[UR6][R16.64] ;  /* 0x00000006100c7981 */ /* 0x000ea2000c1e1b00 */
[----:B------:R-:W-:Y:S02]  /*09e0*/  IADD3 R23, PT, PT, R23, R0, RZ ;  /* 0x0000000017177210 */ /* 0x000fe40007ffe0ff */
[----:B------:R-:W-:-:S03]  /*09f0*/  IADD3 R21, PT, PT, R21, 0x1, RZ ;  /* 0x0000000115157810 */ /* 0x000fc60007ffe0ff */
[----:B------:R-:W-:-:S04]  /*0a00*/  IMAD.WIDE.U32 R6, R23, 0x8, R6 ;  /* 0x0000000817067825 */ /* 0x000fc800078e0006 */
[----:B------:R-:W-:Y:S01]  /*0a10*/  IMAD.WIDE.U32 R8, R21, 0x8, R8 ;  /* 0x0000000815087825 */ /* 0x000fe200078e0008 */
[----:B--2--5:R-:W-:-:S07]  /*0a20*/  DFMA R12, R12, R14, R18 ;  /* 0x0000000e0c0c722b */ /* 0x024fce0000000012 */
[----:B------:R3:W-:Y:S04]  /*0a30*/  STG.E.64 desc[UR6][R10.64], R12 ;  /* 0x0000000c0a007986 */ /* 0x0007e8000c101b06 */
[----:B------:R-:W2:Y:S04]  /*0a40*/  LDG.E.64 R18, desc[UR6][R8.64] ;  /* 0x0000000608127981 */ /* 0x000ea8000c1e1b00 */
[----:B------:R-:W2:Y:S01]  /*0a50*/  LDG.E.64 R6, desc[UR6][R6.64] ;  /* 0x0000000606067981 */ /* 0x000ea2000c1e1b00 */
[----:B------:R-:W-:Y:S01]  /*0a60*/  IADD3 R4, PT, PT, R4, 0x2, RZ ;  /* 0x0000000204047810 */ /* 0x000fe20007ffe0ff */
[----:B--2---:R-:W-:-:S07]  /*0a70*/  DFMA R18, R18, R6, R12 ;  /* 0x000000061212722b */ /* 0x004fce000000000c */
[----:B------:R3:W-:Y:S04]  /*0a80*/  STG.E.64 desc[UR6][R10.64], R18 ;  /* 0x000000120a007986 */ /* 0x0007e8000c101b06 */
.L_x_3:
[----:B------:R-:W-:Y:S05]  /*0a90*/  @P1 EXIT ;  /* 0x000000000000194d */ /* 0x000fea0003800000 */
[----:B------:R-:W4:Y:S01]  /*0aa0*/  LDC.64 R6, c[0x0][0x380] ;  /* 0x0000e000ff067b82 */ /* 0x000f220000000a00 */
[-C--:B------:R-:W-:Y:S02]  /*0ab0*/  IMAD R3, R3, R0.reuse, R4 ;  /* 0x0000000003037224 */ /* 0x080fe400078e0204 */
[----:B------:R-:W-:-:S05]  /*0ac0*/  IMAD R5, R4, R0, R5 ;  /* 0x0000000004057224 */ /* 0x000fca00078e0205 */
[----:B------:R-:W0:Y:S01]  /*0ad0*/  LDC.64 R8, c[0x0][0x388] ;  /* 0x0000e200ff087b82 */ /* 0x000e220000000a00 */
[----:B----4-:R-:W-:-:S06]  /*0ae0*/  IMAD.WIDE.U32 R2, R3, 0x8, R6 ;  /* 0x0000000803027825 */ /* 0x010fcc00078e0006 */
[----:B------:R-:W1:Y:S01]  /*0af0*/  LDG.E.64 R2, desc[UR6][R2.64] ;  /* 0x0000000602027981 */ /* 0x000e62000c1e1b00 */
[----:B0-----:R-:W-:-:S06]  /*0b00*/  IMAD.WIDE.U32 R4, R5, 0x8, R8 ;  /* 0x0000000805047825 */ /* 0x001fcc00078e0008 */
[----:B------:R-:W1:Y:S02]  /*0b10*/  LDG.E.64 R4, desc[UR6][R4.64] ;  /* 0x0000000604047981 */ /* 0x000e64000c1e1b00 */
[----:B-123-5:R-:W-:-:S07]  /*0b20*/  DFMA R18, R2, R4, R18 ;  /* 0x000000040212722b */ /* 0x02efce0000000012 */
[----:B------:R-:W-:Y:S01]  /*0b30*/  STG.E.64 desc[UR6][R10.64], R18 ;  /* 0x000000120a007986 */ /* 0x000fe2000c101b06 */
[----:B------:R-:W-:Y:S05]  /*0b40*/  EXIT ;  /* 0x000000000000794d */ /* 0x000fea0003800000 */
.L_x_4:
[----:B------:R-:W-:-:S00]  /*0b50*/  BRA `(.L_x_4) ;  /* 0xfffffffc00fc7947 */ /* 0x000fc0000383ffff */
[----:B------:R-:W-:-:S00]  /*0b60*/  NOP ;  /* 0x0000000000007918 */ /* 0x000fc00000000000 */
        /* <DEDUP_REMOVED lines=9> */
.L_x_8:


//--------------------- .text._Z23matrixMultiplyGPUTilingPdS_S_i --------------------------
	.section	.text._Z23matrixMultiplyGPUTilingPdS_S_i,"ax",@progbits
	.align	128
        .global         _Z23matrixMultiplyGPUTilingPdS_S_i
        .type           _Z23matrixMultiplyGPUTilingPdS_S_i,@function
        .size           _Z23matrixMultiplyGPUTilingPdS_S_i,(.L_x_9 - _Z23matrixMultiplyGPUTilingPdS_S_i)
        .other          _Z23matrixMultiplyGPUTilingPdS_S_i,@"STO_CUDA_ENTRY STV_DEFAULT"
_Z23matrixMultiplyGPUTilingPdS_S_i:
.text._Z23matrixMultiplyGPUTilingPdS_S_i:
[----:B------:R-:W-:Y:S01]  /*0000*/  LDC R1, c[0x0][0x37c] ;  /* 0x0000df00ff017b82 */ /* 0x000fe20000000800 */
[----:B------:R-:W0:Y:S01]  /*0010*/  LDCU UR6, c[0x0][0x398] ;  /* 0x00007300ff0677ac */ /* 0x000e220008000800 */
[----:B------:R-:W1:Y:S06]  /*0020*/  S2R R18, SR_TID.X ;  /* 0x0000000000127919 */ /* 0x000e6c0000002100 */
[----:B------:R-:W1:Y:S01]  /*0030*/  LDC R3, c[0x0][0x360] ;  /* 0x0000d800ff037b82 */ /* 0x000e620000000800 */
[----:B------:R-:W-:Y:S01]  /*0040*/  CS2R R10, SRZ ;  /* 0x00000000000a7805 */ /* 0x000fe2000001ff00 */
[----:B------:R-:W2:Y:S01]  /*0050*/  LDCU.64 UR8, c[0x0][0x358] ;  /* 0x00006b00ff0877ac */ /* 0x000ea20008000a00 */
[----:B------:R-:W3:Y:S05]  /*0060*/  S2R R19, SR_TID.Y ;  /* 0x0000000000137919 */ /* 0x000eea0000002200 */
[----:B------:R-:W1:Y:S08]  /*0070*/  S2UR UR4, SR_CTAID.X ;  /* 0x00000000000479c3 */ /* 0x000e700000002500 */
[----:B------:R-:W3:Y:S01]  /*0080*/  S2UR UR5, SR_CTAID.Y ;  /* 0x00000000000579c3 */ /* 0x000ee20000002600 */
[----:B0-----:R-:W-:-:S05]  /*0090*/  IMAD.U32 R6, RZ, RZ, UR6 ;  /* 0x00000006ff067e24 */ /* 0x001fca000f8e00ff */
[----:B------:R-:W-:Y:S02]  /*00a0*/  ISETP.GE.AND P0, PT, R6, 0x1, PT ;  /* 0x000000010600780c */ /* 0x000fe40003f06270 */
[----:B------:R-:W3:Y:S01]  /*00b0*/  LDC R0, c[0x0][0x364] ;  /* 0x0000d900ff007b82 */ /* 0x000ee20000000800 */
[----:B-1----:R-:W-:Y:S02]  /*00c0*/  IMAD R20, R3, UR4, R18 ;  /* 0x0000000403147c24 */ /* 0x002fe4000f8e0212 */
[----:B---3--:R-:W-:-:S08]  /*00d0*/  IMAD R21, R0, UR5, R19 ;  /* 0x0000000500157c24 */ /* 0x008fd0000f8e0213 */
[----:B--2---:R-:W-:Y:S05]  /*00e0*/  @!P0 BRA `(.L_x_5) ;  /* 0x0000000400e48947 */ /* 0x004fea0003800000 */
[----:B------:R-:W0:Y:S01]  /*00f0*/  S2UR UR6, SR_CgaCtaId ;  /* 0x00000000000679c3 */ /* 0x000e220000008800 */
[----:B------:R-:W-:Y:S01]  /*0100*/  UMOV UR4, 0x400 ;  /* 0x0000040000047882 */ /* 0x000fe20000000000 */
[----:B------:R-:W-:Y:S01]  /*0110*/  VIADD R2, R6, 0x1f ;  /* 0x0000001f06027836 */ /* 0x000fe20000000000 */
[----:B------:R-:W-:Y:S01]  /*0120*/  UIADD3 UR5, UPT, UPT, UR4, 0x2000, URZ ;  /* 0x0000200004057890 */ /* 0x000fe2000fffe0ff */
[C---:B------:R-:W-:Y:S01]  /*0130*/  IMAD R4, R19.reuse, 0x20, R18 ;  /* 0x0000002013047824 */ /* 0x040fe200078e0212 */
[----:B------:R-:W-:Y:S01]  /*0140*/  CS2R R10, SRZ ;  /* 0x00000000000a7805 */ /* 0x000fe2000001ff00 */
[-C--:B------:R-:W-:Y:S01]  /*0150*/  IMAD R17, R19, R6.reuse, R20 ;  /* 0x0000000613117224 */ /* 0x080fe200078e0214 */
[----:B------:R-:W-:Y:S01]  /*0160*/  SHF.R.U32.HI R2, RZ, 0x5, R2 ;  /* 0x00000005ff027819 */ /* 0x000fe20000011602 */
[----:B------:R-:W1:Y:S01]  /*0170*/  LDC R0, c[0x0][0x398] ;  /* 0x0000e600ff007b82 */ /* 0x000e620000000800 */
[----:B------:R-:W-:-:S03]  /*0180*/  IMAD R7, R21, R6, R18 ;  /* 0x0000000615077224 */ /* 0x000fc600078e0212 */
[----:B------:R-:W-:Y:S01]  /*0190*/  IMAD.MOV R16, RZ, RZ, -R2 ;  /* 0x000000ffff107224 */ /* 0x000fe200078e0a02 */
[----:B0-----:R-:W-:Y:S02]  /*01a0*/  ULEA UR4, UR6, UR4, 0x18 ;  /* 0x0000000406047291 */ /* 0x001fe4000f8ec0ff */
[----:B------:R-:W-:-:S04]  /*01b0*/  ULEA UR5, UR6, UR5, 0x18 ;  /* 0x0000000506057291 */ /* 0x000fc8000f8ec0ff */
[C---:B------:R-:W-:Y:S02]  /*01c0*/  LEA R5, R4.reuse, UR4, 0x3 ;  /* 0x0000000404057c11 */ /* 0x040fe4000f8e18ff */
[----:B------:R-:W-:Y:S02]  /*01d0*/  LEA R3, R19, UR4, 0x8 ;  /* 0x0000000413037c11 */ /* 0x000fe4000f8e40ff */
[----:B------:R-:W-:Y:S02]  /*01e0*/  LEA R4, R4, UR5, 0x3 ;  /* 0x0000000504047c11 */ /* 0x000fe4000f8e18ff */
[----:B------:R-:W-:-:S07]  /*01f0*/  LEA R2, R18, UR5, 0x3 ;  /* 0x0000000512027c11 */ /* 0x000fce000f8e18ff */
.L_x_6:
[----:B-1----:R-:W-:Y:S01]  /*0200*/  IMAD.MOV.U32 R6, RZ, RZ, R0 ;  /* 0x000000ffff067224 */ /* 0x002fe200078e0000 */
[----:B------:R-:W-:Y:S02]  /*0210*/  VIMNMX.U32 R9, PT, PT, R21, R18, !PT ;  /* 0x0000001215097248 */ /* 0x000fe40007fe0000 */
[----:B------:R-:W-:Y:S02]  /*0220*/  CS2R R28, SRZ ;  /* 0x00000000001c7805 */ /* 0x000fe4000001ff00 */
[----:B------:R-:W-:Y:S02]  /*0230*/  VIMNMX.U32 R13, PT, PT, R20, R19, !PT ;  /* 0x00000013140d7248 */ /* 0x000fe40007fe0000 */
[----:B------:R-:W-:Y:S02]  /*0240*/  CS2R R26, SRZ ;  /* 0x00000000001a7805 */ /* 0x000fe4000001ff00 */
[-C--:B------:R-:W-:Y:S02]  /*0250*/  ISETP.GE.U32.AND P0, PT, R9, R6.reuse, PT ;  /* 0x000000060900720c */ /* 0x080fe40003f06070 */
[----:B------:R-:W-:-:S11]  /*0260*/  ISETP.GE.U32.AND P1, PT, R13, R6, PT ;  /* 0x000000060d00720c */ /* 0x000fd60003f26070 */
[----:B------:R-:W0:Y:S08]  /*0270*/  @!P0 LDC.64 R12, c[0x0][0x380] ;  /* 0x0000e000ff0c8b82 */ /* 0x000e300000000a00 */
[----:B------:R-:W1:Y:S01]  /*0280*/  @!P1 LDC.64 R8, c[0x0][0x388] ;  /* 0x0000e200ff089b82 */ /* 0x000e620000000a00 */
[----:B0-----:R-:W-:-:S05]  /*0290*/  @!P0 IMAD.WIDE.U32 R14, R7, 0x8, R12 ;  /* 0x00000008070e8825 */ /* 0x001fca00078e000c */
[----:B------:R-:W2:Y:S01]  /*02a0*/  @!P0 LDG.E.64 R28, desc[UR8][R14.64] ;  /* 0x000000080e1c8981 */ /* 0x000ea2000c1e1b00 */
[----:B-1----:R-:W-:-:S05]  /*02b0*/  @!P1 IMAD.WIDE.U32 R8, R17, 0x8, R8 ;  /* 0x0000000811089825 */ /* 0x002fca00078e0008 */
[----:B------:R-:W3:Y:S04]  /*02c0*/  @!P1 LDG.E.64 R26, desc[UR8][R8.64] ;  /* 0x00000008081a9981 */ /* 0x000ee8000c1e1b00 */
[----:B--2---:R-:W-:Y:S04]  /*02d0*/  STS.64 [R5], R28 ;  /* 0x0000001c05007388 */ /* 0x004fe80000000a00 */
[----:B---3--:R-:W-:Y:S01]  /*02e0*/  STS.64 [R4], R26 ;  /* 0x0000001a04007388 */ /* 0x008fe20000000a00 */
[----:B------:R-:W-:Y:S06]  /*02f0*/  BAR.SYNC.DEFER_BLOCKING 0x0 ;  /* 0x0000000000007b1d */ /* 0x000fec0000010000 */
[----:B------:R-:W-:Y:S04]  /*0300*/  LDS.64 R24, [R2] ;  /* 0x0000000002187984 */ /* 0x000fe80000000a00 */
[----:B------:R-:W0:Y:S04]  /*0310*/  LDS.128 R12, [R3] ;  /* 0x00000000030c7984 */ /* 0x000e280000000c00 */
[----:B------:R-:W1:Y:S01]  /*0320*/  LDS.64 R22, [R2+0x100] ;  /* 0x0001000002167984 */ /* 0x000e620000000a00 */
[----:B0-----:R-:W-:-:S03]  /*0330*/  DFMA R24, R12, R24, R10 ;  /* 0x000000180c18722b */ /* 0x001fc6000000000a */
[----:B------:R-:W-:Y:S04]  /*0340*/  LDS.64 R12, [R2+0x200] ;  /* 0x00020000020c7984 */ /* 0x000fe80000000a00 */
[----:B------:R-:W0:Y:S01]  /*0350*/  LDS.128 R8, [R3+0x10] ;  /* 0x0000100003087984 */ /* 0x000e220000000c00 */
[----:B-1----:R-:W-:-:S03]  /*0360*/  DFMA R14, R22, R14, R24 ;  /* 0x0000000e160e722b */ /* 0x002fc60000000018 */
[----:B------:R-:W1:Y:S04]  /*0370*/  LDS.64 R22, [R2+0x300] ;  /* 0x0003000002167984 */ /* 0x000e680000000a00 */
[----:B------:R-:W-:Y:S01]  /*0380*/  LDS.64 R24, [R2+0x400] ;  /* 0x0004000002187984 */ /* 0x000fe20000000a00 */
[----:B0-----:R-:W-:-:S03]  /*0390*/  DFMA R8, R8, R12, R14 ;  /* 0x0000000c0808722b */ /* 0x001fc6000000000e */
[----:B------:R-:W0:Y:S05]  /*03a0*/  LDS.128 R12, [R3+0x20] ;  /* 0x00002000030c7984 */ /* 0x000e2a0000000c00 */
[----:B-1----:R-:W-:Y:S01]  /*03b0*/  DFMA R8, R22, R10, R8 ;  /* 0x0000000a1608722b */ /* 0x002fe20000000008 */
[----:B------:R-:W1:Y:S07]  /*03c0*/  LDS.64 R22, [R2+0x500] ;  /* 0x0005000002167984 */ /* 0x000e6e0000000a00 */
[----:B0-----:R-:W-:Y:S01]  /*03d0*/  DFMA R24, R12, R24, R8 ;  /* 0x000000180c18722b */ /* 0x001fe20000000008 */
[----:B------:R-:W-:Y:S04]  /*03e0*/  LDS.64 R12, [R2+0x600] ;  /* 0x00060000020c7984 */ /* 0x000fe80000000a00 */
[----:B------:R-:W0:Y:S03]  /*03f0*/  LDS.128 R8, [R3+0x30] ;  /* 0x0000300003087984 */ /* 0x000e260000000c00 */
[----:B-1----:R-:W-:Y:S01]  /*0400*/  DFMA R14, R22, R14, R24 ;  /* 0x0000000e160e722b */ /* 0x002fe20000000018 */
[----:B------:R-:W1:Y:S04]  /*0410*/  LDS.64 R22, [R2+0x700] ;  /* 0x0007000002167984 */ /* 0x000e680000000a00 */
[----:B------:R-:W-:Y:S03]  /*0420*/  LDS.64 R24, [R2+0x800] ;  /* 0x0008000002187984 */ /* 0x000fe60000000a00 */
[----:B0-----:R-:W-:-:S02]  /*0430*/  DFMA R8, R8, R12, R14 ;  /* 0x0000000c0808722b */ /* 0x001fc4000000000e */
[----:B------:R-:W0:Y:S06]  /*0440*/  LDS.128 R12, [R3+0x40] ;  /* 0x00004000030c7984 */ /* 0x000e2c0000000c00 */
        /* <DEDUP_REMOVED lines=56> */
[----:B------:R-:W1:Y:S01]  /*07d0*/  LDS.64 R14, [R2+0x1f00] ;  /* 0x001f0000020e7984 */ /* 0x000e620000000a00 */
[----:B------:R-:W-:Y:S01]  /*07e0*/  IADD3 R16, PT, PT, R16, 0x1, RZ ;  /* 0x0000000110107810 */ /* 0x000fe20007ffe0ff */
[----:B------:R-:W-:Y:S03]  /*07f0*/  BAR.SYNC.DEFER_BLOCKING 0x0 ;  /* 0x0000000000007b1d */ /* 0x000fe60000010000 */
[----:B------:R-:W-:Y:S01]  /*0800*/  ISETP.NE.AND P0, PT, R16, RZ, PT ;  /* 0x000000ff1000720c */ /* 0x000fe20003f05270 */
[----:B------:R-:W-:Y:S01]  /*0810*/  VIADD R19, R19, 0x20 ;  /* 0x0000002013137836 */ /* 0x000fe20000000000 */
[----:B------:R-:W-:Y:S01]  /*0820*/  IADD3 R7, PT, PT, R7, 0x20, RZ ;  /* 0x0000002007077810 */ /* 0x000fe20007ffe0ff */
[----:B------:R-:W-:-:S02]  /*0830*/  VIADD R18, R18, 0x20 ;  /* 0x0000002012127836 */ /* 0x000fc40000000000 */
[----:B------:R-:W-:Y:S01]  /*0840*/  IMAD R17, R6, 0x20, R17 ;  /* 0x0000002006117824 */ /* 0x000fe200078e0211 */
[----:B0-----:R-:W-:-:S08]  /*0850*/  DFMA R8, R8, R12, R22 ;  /* 0x0000000c0808722b */ /* 0x001fd00000000016 */
[----:B-1----:R-:W-:Y:S01]  /*0860*/  DFMA R10, R14, R10, R8 ;  /* 0x0000000a0e0a722b */ /* 0x002fe20000000008 */
[----:B------:R-:W-:Y:S10]  /*0870*/  @P0 BRA `(.L_x_6) ;  /* 0xfffffff800600947 */ /* 0x000ff4000383ffff */
.L_x_5:
[----:B------:R-:W-:-:S04]  /*0880*/  VIMNMX.U32 R3, PT, PT, R20, R21, !PT ;  /* 0x0000001514037248 */ /* 0x000fc80007fe0000 */
[----:B------:R-:W-:-:S13]  /*0890*/  ISETP.GE.U32.AND P0, PT, R3, R6, PT ;  /* 0x000000060300720c */ /* 0x000fda0003f06070 */
[----:B------:R-:W-:Y:S05]  /*08a0*/  @P0 EXIT ;  /* 0x000000000000094d */ /* 0x000fea0003800000 */
[----:B------:R-:W0:Y:S01]  /*08b0*/  LDC.64 R2, c[0x0][0x390] ;  /* 0x0000e400ff027b82 */ /* 0x000e220000000a00 */
[----:B------:R-:W-:-:S04]  /*08c0*/  IMAD R21, R20, R6, R21 ;  /* 0x0000000614157224 */ /* 0x000fc800078e0215 */
[----:B0-----:R-:W-:-:S05]  /*08d0*/  IMAD.WIDE.U32 R2, R21, 0x8, R2 ;  /* 0x0000000815027825 */ /* 0x001fca00078e0002 */
[----:B------:R-:W2:Y:S02]  /*08e0*/  LDG.E.64 R4, desc[UR8][R2.64] ;  /* 0x0000000802047981 */ /* 0x000ea4000c1e1b00 */
[----:B--2---:R-:W-:-:S07]  /*08f0*/  DADD R4, R4, R10 ;  /* 0x0000000004047229 */ /* 0x004fce000000000a */
[----:B------:R-:W-:Y:S01]  /*0900*/  STG.E.64 desc[UR8][R2.64], R4 ;  /* 0x0000000402007986 */ /* 0x000fe2000c101b08 */
[----:B------:R-:W-:Y:S05]  /*0910*/  EXIT ;  /* 0x000000000000794d */ /* 0x000fea0003800000 */
.L_x_7:
        /* <DEDUP_REMOVED lines=14> */
.L_x_9:


//--------------------- .nv.shared.reserved.0     --------------------------
	.section	.nv.shared.reserved.0,"aw",@nobits
	.weak		__nv_reservedSMEM_offset_0_alias
	.size		__nv_reservedSMEM_offset_0_alias, 0, 64
	.other		__nv_reservedSMEM_offset_0_alias,@"STO_CUDA_RESERVED_SHARED STV_DEFAULT"
__nv_reservedSMEM_offset_0_alias:
	.zero		0
	.zero		64


//--------------------- .nv.shared._Z23matrixMultiplyGPUTilingPdS_S_i --------------------------
	.section	.nv.shared._Z23matrixMultiplyGPUTilingPdS_S_i,"aw",@nobits
	.sectionflags	@""
	.align	8
.nv.shared._Z23matrixMultiplyGPUTilingPdS_S_i:
	.zero		17408


//--------------------- .nv.constant0._Z17matrixMultiplyGPUPdS_S_i --------------------------
	.section	.nv.constant0._Z17matrixMultiplyGPUPdS_S_i,"a",@progbits
	.sectionflags	@""
	.align	4
.nv.constant0._Z17matrixMultiplyGPUPdS_S_i:
	.zero		924


//--------------------- .nv.constant0._Z23matrixMultiplyGPUTilingPdS_S_i --------------------------
	.section	.nv.constant0._Z23matrixMultiplyGPUTilingPdS_S_i,"a",@progbits
	.sectionflags	@""
	.align	4
.nv.constant0._Z23matrixMultiplyGPUTilingPdS_S_i:
	.zero		924


//--------------------- SYMBOLS --------------------------

	.type		.nv.reservedSmem.offset0,@object
	.size		.nv.reservedSmem.offset0,0x4
	.type		.nv.reservedSmem.cap,@object
	.size		.nv.reservedSmem.cap,0x4
